//
// Generated by NVIDIA NVVM Compiler
//
// Compiler Build ID: CL-36424714
// Cuda compilation tools, release 13.0, V13.0.88
// Based on NVVM 20.0.0
//

.version 9.0
.target sm_100
.address_size 64

	// .globl	_Z3addPfS_S_l

.visible .entry _Z3addPfS_S_l(
	.param .u64 .ptr .align 1 _Z3addPfS_S_l_param_0,
	.param .u64 .ptr .align 1 _Z3addPfS_S_l_param_1,
	.param .u64 .ptr .align 1 _Z3addPfS_S_l_param_2,
	.param .u64 _Z3addPfS_S_l_param_3
)
{
	.reg .pred 	%p<10>;
	.reg .b32 	%f<88>;
	.reg .b64 	%rd<60>;

	ld.param.u64 	%rd36, [_Z3addPfS_S_l_param_0];
	ld.param.u64 	%rd37, [_Z3addPfS_S_l_param_1];
	ld.param.u64 	%rd38, [_Z3addPfS_S_l_param_2];
	ld.param.u64 	%rd35, [_Z3addPfS_S_l_param_3];
	cvta.to.global.u64 	%rd1, %rd38;
	cvta.to.global.u64 	%rd2, %rd37;
	cvta.to.global.u64 	%rd3, %rd36;
	setp.lt.s64 	%p1, %rd35, 1;
	@%p1 bra 	$L__BB0_13;
	and.b64  	%rd4, %rd35, 15;
	setp.lt.u64 	%p2, %rd35, 16;
	mov.b64 	%rd54, 0;
	@%p2 bra 	$L__BB0_4;
	and.b64  	%rd54, %rd35, 9223372036854775792;
	add.s64 	%rd51, %rd3, 32;
	add.s64 	%rd50, %rd2, 32;
	add.s64 	%rd49, %rd1, 32;
	mov.u64 	%rd52, %rd54;
$L__BB0_3:
	.pragma "nounroll";
	ld.global.f32 	%f1, [%rd51+-32];
	ld.global.f32 	%f2, [%rd50+-32];
	add.f32 	%f3, %f1, %f2;
	st.global.f32 	[%rd49+-32], %f3;
	ld.global.f32 	%f4, [%rd51+-28];
	ld.global.f32 	%f5, [%rd50+-28];
	add.f32 	%f6, %f4, %f5;
	st.global.f32 	[%rd49+-28], %f6;
	ld.global.f32 	%f7, [%rd51+-24];
	ld.global.f32 	%f8, [%rd50+-24];
	add.f32 	%f9, %f7, %f8;
	st.global.f32 	[%rd49+-24], %f9;
	ld.global.f32 	%f10, [%rd51+-20];
	ld.global.f32 	%f11, [%rd50+-20];
	add.f32 	%f12, %f10, %f11;
	st.global.f32 	[%rd49+-20], %f12;
	ld.global.f32 	%f13, [%rd51+-16];
	ld.global.f32 	%f14, [%rd50+-16];
	add.f32 	%f15, %f13, %f14;
	st.global.f32 	[%rd49+-16], %f15;
	ld.global.f32 	%f16, [%rd51+-12];
	ld.global.f32 	%f17, [%rd50+-12];
	add.f32 	%f18, %f16, %f17;
	st.global.f32 	[%rd49+-12], %f18;
	ld.global.f32 	%f19, [%rd51+-8];
	ld.global.f32 	%f20, [%rd50+-8];
	add.f32 	%f21, %f19, %f20;
	st.global.f32 	[%rd49+-8], %f21;
	ld.global.f32 	%f22, [%rd51+-4];
	ld.global.f32 	%f23, [%rd50+-4];
	add.f32 	%f24, %f22, %f23;
	st.global.f32 	[%rd49+-4], %f24;
	ld.global.f32 	%f25, [%rd51];
	ld.global.f32 	%f26, [%rd50];
	add.f32 	%f27, %f25, %f26;
	st.global.f32 	[%rd49], %f27;
	ld.global.f32 	%f28, [%rd51+4];
	ld.global.f32 	%f29, [%rd50+4];
	add.f32 	%f30, %f28, %f29;
	st.global.f32 	[%rd49+4], %f30;
	ld.global.f32 	%f31, [%rd51+8];
	ld.global.f32 	%f32, [%rd50+8];
	add.f32 	%f33, %f31, %f32;
	st.global.f32 	[%rd49+8], %f33;
	ld.global.f32 	%f34, [%rd51+12];
	ld.global.f32 	%f35, [%rd50+12];
	add.f32 	%f36, %f34, %f35;
	st.global.f32 	[%rd49+12], %f36;
	ld.global.f32 	%f37, [%rd51+16];
	ld.global.f32 	%f38, [%rd50+16];
	add.f32 	%f39, %f37, %f38;
	st.global.f32 	[%rd49+16], %f39;
	ld.global.f32 	%f40, [%rd51+20];
	ld.global.f32 	%f41, [%rd50+20];
	add.f32 	%f42, %f40, %f41;
	st.global.f32 	[%rd49+20], %f42;
	ld.global.f32 	%f43, [%rd51+24];
	ld.global.f32 	%f44, [%rd50+24];
	add.f32 	%f45, %f43, %f44;
	st.global.f32 	[%rd49+24], %f45;
	ld.global.f32 	%f46, [%rd51+28];
	ld.global.f32 	%f47, [%rd50+28];
	add.f32 	%f48, %f46, %f47;
	st.global.f32 	[%rd49+28], %f48;
	add.s64 	%rd52, %rd52, -16;
	add.s64 	%rd51, %rd51, 64;
	add.s64 	%rd50, %rd50, 64;
	add.s64 	%rd49, %rd49, 64;
	setp.ne.s64 	%p3, %rd52, 0;
	@%p3 bra 	$L__BB0_3;
$L__BB0_4:
	setp.eq.s64 	%p4, %rd4, 0;
	@%p4 bra 	$L__BB0_13;
	and.b64  	%rd18, %rd35, 7;
	setp.lt.u64 	%p5, %rd4, 8;
	@%p5 bra 	$L__BB0_7;
	shl.b64 	%rd40, %rd54, 2;
	add.s64 	%rd41, %rd3, %rd40;
	ld.global.f32 	%f49, [%rd41];
	add.s64 	%rd42, %rd2, %rd40;
	ld.global.f32 	%f50, [%rd42];
	add.f32 	%f51, %f49, %f50;
	add.s64 	%rd43, %rd1, %rd40;
	st.global.f32 	[%rd43], %f51;
	ld.global.f32 	%f52, [%rd41+4];
	ld.global.f32 	%f53, [%rd42+4];
	add.f32 	%f54, %f52, %f53;
	st.global.f32 	[%rd43+4], %f54;
	ld.global.f32 	%f55, [%rd41+8];
	ld.global.f32 	%f56, [%rd42+8];
	add.f32 	%f57, %f55, %f56;
	st.global.f32 	[%rd43+8], %f57;
	ld.global.f32 	%f58, [%rd41+12];
	ld.global.f32 	%f59, [%rd42+12];
	add.f32 	%f60, %f58, %f59;
	st.global.f32 	[%rd43+12], %f60;
	ld.global.f32 	%f61, [%rd41+16];
	ld.global.f32 	%f62, [%rd42+16];
	add.f32 	%f63, %f61, %f62;
	st.global.f32 	[%rd43+16], %f63;
	ld.global.f32 	%f64, [%rd41+20];
	ld.global.f32 	%f65, [%rd42+20];
	add.f32 	%f66, %f64, %f65;
	st.global.f32 	[%rd43+20], %f66;
	ld.global.f32 	%f67, [%rd41+24];
	ld.global.f32 	%f68, [%rd42+24];
	add.f32 	%f69, %f67, %f68;
	st.global.f32 	[%rd43+24], %f69;
	ld.global.f32 	%f70, [%rd41+28];
	ld.global.f32 	%f71, [%rd42+28];
	add.f32 	%f72, %f70, %f71;
	st.global.f32 	[%rd43+28], %f72;
	add.s64 	%rd54, %rd54, 8;
$L__BB0_7:
	setp.eq.s64 	%p6, %rd18, 0;
	@%p6 bra 	$L__BB0_13;
	and.b64  	%rd56, %rd35, 3;
	setp.lt.u64 	%p7, %rd18, 4;
	@%p7 bra 	$L__BB0_10;
	shl.b64 	%rd44, %rd54, 2;
	add.s64 	%rd45, %rd3, %rd44;
	ld.global.f32 	%f73, [%rd45];
	add.s64 	%rd46, %rd2, %rd44;
	ld.global.f32 	%f74, [%rd46];
	add.f32 	%f75, %f73, %f74;
	add.s64 	%rd47, %rd1, %rd44;
	st.global.f32 	[%rd47], %f75;
	ld.global.f32 	%f76, [%rd45+4];
	ld.global.f32 	%f77, [%rd46+4];
	add.f32 	%f78, %f76, %f77;
	st.global.f32 	[%rd47+4], %f78;
	ld.global.f32 	%f79, [%rd45+8];
	ld.global.f32 	%f80, [%rd46+8];
	add.f32 	%f81, %f79, %f80;
	st.global.f32 	[%rd47+8], %f81;
	ld.global.f32 	%f82, [%rd45+12];
	ld.global.f32 	%f83, [%rd46+12];
	add.f32 	%f84, %f82, %f83;
	st.global.f32 	[%rd47+12], %f84;
	add.s64 	%rd54, %rd54, 4;
$L__BB0_10:
	setp.eq.s64 	%p8, %rd56, 0;
	@%p8 bra 	$L__BB0_13;
	shl.b64 	%rd48, %rd54, 2;
	add.s64 	%rd59, %rd1, %rd48;
	add.s64 	%rd58, %rd2, %rd48;
	add.s64 	%rd57, %rd3, %rd48;
$L__BB0_12:
	.pragma "nounroll";
	ld.global.f32 	%f85, [%rd57];
	ld.global.f32 	%f86, [%rd58];
	add.f32 	%f87, %f85, %f86;
	st.global.f32 	[%rd59], %f87;
	add.s64 	%rd59, %rd59, 4;
	add.s64 	%rd58, %rd58, 4;
	add.s64 	%rd57, %rd57, 4;
	add.s64 	%rd56, %rd56, -1;
	setp.ne.s64 	%p9, %rd56, 0;
	@%p9 bra 	$L__BB0_12;
$L__BB0_13:
	ret;

}


// ===== COMPILED SASS (sm_100) =====

	.target	sm_100

	.elftype	@"ET_EXEC"


//--------------------- .note.nv.tkinfo           --------------------------
	.section	.note.nv.tkinfo,"",@"SHT_NOTE"
	.sectionflags	@"SHF_NOTE_NV_TKINFO"
	.tkinfo
        /*0018*/ 	.word	0x00000002
        /*0030*/ 	.string	""
        /*0030*/ 	.string	"ptxas"
        /*0030*/ 	.string	"Cuda compilation tools, release 13.0, V13.0.88"
        /*0030*/ 	.string	"Build cuda_13.0.r13.0/compiler.36424714_0"
        /*0030*/ 	.string	"-arch sm_100 -m 64 "



//--------------------- .note.nv.cuinfo           --------------------------
	.section	.note.nv.cuinfo,"",@"SHT_NOTE"
	.sectionflags	@"SHF_NOTE_NV_CUINFO"
        /*0018*/ 	.short	0x0002
        /*001a*/ 	.short	0x0064
        /*001c*/ 	.short	0x0082
	.zero		2


//--------------------- .nv.info                  --------------------------
	.section	.nv.info,"",@"SHT_CUDA_INFO"
	.align	4


	//----- nvinfo : EIATTR_REGCOUNT
	.align		4
        /*0000*/ 	.byte	0x04, 0x2f
        /*0002*/ 	.short	(.L_1 - .L_0)
	.align		4
.L_0:
        /*0004*/ 	.word	index@(_Z3addPfS_S_l)
        /*0008*/ 	.word	0x00000016


	//----- nvinfo : EIATTR_FRAME_SIZE
	.align		4
.L_1:
        /*000c*/ 	.byte	0x04, 0x11
        /*000e*/ 	.short	(.L_3 - .L_2)
	.align		4
.L_2:
        /*0010*/ 	.word	index@(_Z3addPfS_S_l)
        /*0014*/ 	.word	0x00000000


	//----- nvinfo : EIATTR_MIN_STACK_SIZE
	.align		4
.L_3:
        /*0018*/ 	.byte	0x04, 0x12
        /*001a*/ 	.short	(.L_5 - .L_4)
	.align		4
.L_4:
        /*001c*/ 	.word	index@(_Z3addPfS_S_l)
        /*0020*/ 	.word	0x00000000
.L_5:


//--------------------- .nv.compat                --------------------------
	.section	.nv.compat,"",@"SHT_CUDA_COMPAT_INFO"
	.align	4
        /*0000*/ 	.byte	0x02, 0x09, 0x00, 0x00, 0x02, 0x02, 0x01, 0x00, 0x02, 0x05, 0x05, 0x00, 0x03, 0x07, 0x01, 0x01
        /*0010*/ 	.byte	0x02, 0x03, 0x00, 0x00, 0x02, 0x06, 0x01, 0x00, 0x04, 0x0b, 0x08, 0x00, 0x09, 0x00, 0x00, 0x00
        /*0020*/ 	.byte	0x00, 0x00, 0x00, 0x00


//--------------------- .nv.info._Z3addPfS_S_l    --------------------------
	.section	.nv.info._Z3addPfS_S_l,"",@"SHT_CUDA_INFO"
	.sectionflags	@""
	.align	4


	//----- nvinfo : EIATTR_CUDA_API_VERSION
	.align		4
        /*0000*/ 	.byte	0x04, 0x37
        /*0002*/ 	.short	(.L_7 - .L_6)
.L_6:
        /*0004*/ 	.word	0x00000082


	//----- nvinfo : EIATTR_KPARAM_INFO
	.align		4
.L_7:
        /*0008*/ 	.byte	0x04, 0x17
        /*000a*/ 	.short	(.L_9 - .L_8)
.L_8:
        /*000c*/ 	.word	0x00000000
        /*0010*/ 	.short	0x0003
        /*0012*/ 	.short	0x0018
        /*0014*/ 	.byte	0x00, 0xf0, 0x21, 0x00


	//----- nvinfo : EIATTR_KPARAM_INFO
	.align		4
.L_9:
        /*0018*/ 	.byte	0x04, 0x17
        /*001a*/ 	.short	(.L_11 - .L_10)
.L_10:
        /*001c*/ 	.word	0x00000000
        /*0020*/ 	.short	0x0002
        /*0022*/ 	.short	0x0010
        /*0024*/ 	.byte	0x00, 0xf5, 0x21, 0x00


	//----- nvinfo : EIATTR_KPARAM_INFO
	.align		4
.L_11:
        /*0028*/ 	.byte	0x04, 0x17
        /*002a*/ 	.short	(.L_13 - .L_12)
.L_12:
        /*002c*/ 	.word	0x00000000
        /*0030*/ 	.short	0x0001
        /*0032*/ 	.short	0x0008
        /*0034*/ 	.byte	0x00, 0xf5, 0x21, 0x00


	//----- nvinfo : EIATTR_KPARAM_INFO
	.align		4
.L_13:
        /*0038*/ 	.byte	0x04, 0x17
        /*003a*/ 	.short	(.L_15 - .L_14)
.L_14:
        /*003c*/ 	.word	0x00000000
        /*0040*/ 	.short	0x0000
        /*0042*/ 	.short	0x0000
        /*0044*/ 	.byte	0x00, 0xf5, 0x21, 0x00


	//----- nvinfo : EIATTR_SPARSE_MMA_MASK
	.align		4
.L_15:
        /*0048*/ 	.byte	0x03, 0x50
        /*004a*/ 	.short	0x0000


	//----- nvinfo : EIATTR_MAXREG_COUNT
	.align		4
        /*004c*/ 	.byte	0x03, 0x1b
        /*004e*/ 	.short	0x00ff


	//----- nvinfo : EIATTR_MERCURY_ISA_VERSION
	.align		4
        /*0050*/ 	.byte	0x03, 0x5f
        /*0052*/ 	.short	0x0101


	//----- nvinfo : EIATTR_VRC_CTA_INIT_COUNT
	.align		4
        /*0054*/ 	.byte	0x02, 0x4a
	.zero		1
	.zero		1


	//----- nvinfo : EIATTR_EXIT_INSTR_OFFSETS
	.align		4
        /*0058*/ 	.byte	0x04, 0x1c
        /*005a*/ 	.short	(.L_17 - .L_16)


	//   ....[0]....
.L_16:
        /*005c*/ 	.word	0x00000040


	//   ....[1]....
        /*0060*/ 	.word	0x000006d0


	//   ....[2]....
        /*0064*/ 	.word	0x00000a00


	//   ....[3]....
        /*0068*/ 	.word	0x00000c40


	//   ....[4]....
        /*006c*/ 	.word	0x00000e20


	//----- nvinfo : EIATTR_CBANK_PARAM_SIZE
	.align		4
.L_17:
        /*0070*/ 	.byte	0x03, 0x19
        /*0072*/ 	.short	0x0020


	//----- nvinfo : EIATTR_PARAM_CBANK
	.align		4
        /*0074*/ 	.byte	0x04, 0x0a
        /*0076*/ 	.short	(.L_19 - .L_18)
	.align		4
.L_18:
        /*0078*/ 	.word	index@(.nv.constant0._Z3addPfS_S_l)
        /*007c*/ 	.short	0x0380
        /*007e*/ 	.short	0x0020


	//----- nvinfo : EIATTR_SW_WAR
	.align		4
.L_19:
        /*0080*/ 	.byte	0x04, 0x36
        /*0082*/ 	.short	(.L_21 - .L_20)
.L_20:
        /*0084*/ 	.word	0x00000008
.L_21:


//--------------------- .nv.callgraph             --------------------------
	.section	.nv.callgraph,"",@"SHT_CUDA_CALLGRAPH"
	.align	4
	.sectionentsize	8
	.align		4
        /*0000*/ 	.word	0x00000000
	.align		4
        /*0004*/ 	.word	0xffffffff
	.align		4
        /*0008*/ 	.word	0x00000000
	.align		4
        /*000c*/ 	.word	0xfffffffe
	.align		4
        /*0010*/ 	.word	0x00000000
	.align		4
        /*0014*/ 	.word	0xfffffffd
	.align		4
        /*0018*/ 	.word	0x00000000
	.align		4
        /*001c*/ 	.word	0xfffffffc


//--------------------- .text._Z3addPfS_S_l       --------------------------
	.section	.text._Z3addPfS_S_l,"ax",@progbits
	.align	128
        .global         _Z3addPfS_S_l
        .type           _Z3addPfS_S_l,@function
        .size           _Z3addPfS_S_l,(.L_x_6 - _Z3addPfS_S_l)
        .other          _Z3addPfS_S_l,@"STO_CUDA_ENTRY STV_DEFAULT"
_Z3addPfS_S_l:
.text._Z3addPfS_S_l:
[----:B------:R-:W-:Y:S08]  /*0000*/  LDC R1, c[0x0][0x37c] ;  /* 0x0000df00ff017b82 */ /* 0x000ff00000000800 */
[----:B------:R-:W0:Y:S02]  /*0010*/  LDC.64 R2, c[0x0][0x398] ;  /* 0x0000e600ff027b82 */ /* 0x000e240000000a00 */
[----:B0-----:R-:W-:-:S04]  /*0020*/  ISETP.GE.U32.AND P0, PT, R2, 0x1, PT ;  /* 0x000000010200780c */ /* 0x001fc80003f06070 */
[----:B------:R-:W-:-:S13]  /*0030*/  ISETP.GE.AND.EX P0, PT, R3, RZ, PT, P0 ;  /* 0x000000ff0300720c */ /* 0x000fda0003f06300 */
[----:B------:R-:W-:Y:S05]  /*0040*/  @!P0 EXIT ;  /* 0x000000000000894d */ /* 0x000fea0003800000 */
[C---:B------:R-:W-:Y:S01]  /*0050*/  ISETP.GE.U32.AND P1, PT, R2.reuse, 0x10, PT ;  /* 0x000000100200780c */ /* 0x040fe20003f26070 */
[----:B------:R-:W0:Y:S01]  /*0060*/  LDCU.64 UR12, c[0x0][0x358] ;  /* 0x00006b00ff0c77ac */ /* 0x000e220008000a00 */
[----:B------:R-:W-:Y:S01]  /*0070*/  LOP3.LUT R14, R2, 0xf, RZ, 0xc0, !PT ;  /* 0x0000000f020e7812 */ /* 0x000fe200078ec0ff */
[----:B------:R-:W-:Y:S01]  /*0080*/  IMAD.MOV.U32 R0, RZ, RZ, RZ ;  /* 0x000000ffff007224 */ /* 0x000fe200078e00ff */
[----:B------:R-:W-:Y:S01]  /*0090*/  ISETP.GE.U32.AND.EX P1, PT, R3, RZ, PT, P1 ;  /* 0x000000ff0300720c */ /* 0x000fe20003f26110 */
[----:B------:R-:W-:Y:S01]  /*00a0*/  IMAD.MOV.U32 R5, RZ, RZ, RZ ;  /* 0x000000ffff057224 */ /* 0x000fe200078e00ff */
[----:B------:R-:W-:-:S04]  /*00b0*/  ISETP.NE.U32.AND P0, PT, R14, RZ, PT ;  /* 0x000000ff0e00720c */ /* 0x000fc80003f05070 */
[----:B------:R-:W-:-:S07]  /*00c0*/  ISETP.NE.AND.EX P0, PT, RZ, RZ, PT, P0 ;  /* 0x000000ffff00720c */ /* 0x000fce0003f05300 */
[----:B------:R-:W-:Y:S06]  /*00d0*/  @!P1 BRA `(.L_x_0) ;  /* 0x00000004007c9947 */ /* 0x000fec0003800000 */
[----:B------:R-:W1:Y:S01]  /*00e0*/  LDCU.128 UR4, c[0x0][0x380] ;  /* 0x00007000ff0477ac */ /* 0x000e620008000c00 */
[----:B------:R-:W-:Y:S02]  /*00f0*/  LOP3.LUT R0, R2, 0xfffffff0, RZ, 0xc0, !PT ;  /* 0xfffffff002007812 */ /* 0x000fe400078ec0ff */
[----:B------:R-:W-:Y:S01]  /*0100*/  LOP3.LUT R5, R3, 0x7fffffff, RZ, 0xc0, !PT ;  /* 0x7fffffff03057812 */ /* 0x000fe200078ec0ff */
[----:B------:R-:W2:Y:S02]  /*0110*/  LDCU.64 UR10, c[0x0][0x390] ;  /* 0x00007200ff0a77ac */ /* 0x000ea40008000a00 */
[----:B------:R-:W-:Y:S02]  /*0120*/  IMAD.MOV.U32 R4, RZ, RZ, R0 ;  /* 0x000000ffff047224 */ /* 0x000fe400078e0000 */
[----:B------:R-:W-:Y:S01]  /*0130*/  IMAD.MOV.U32 R3, RZ, RZ, R5 ;  /* 0x000000ffff037224 */ /* 0x000fe200078e0005 */
[----:B-1----:R-:W-:Y:S02]  /*0140*/  UIADD3 UR8, UP0, UPT, UR4, 0x20, URZ ;  /* 0x0000002004087890 */ /* 0x002fe4000ff1e0ff */
[----:B------:R-:W-:-:S02]  /*0150*/  UIADD3 UR6, UP1, UPT, UR6, 0x20, URZ ;  /* 0x0000002006067890 */ /* 0x000fc4000ff3e0ff */
[----:B--2---:R-:W-:Y:S02]  /*0160*/  UIADD3 UR4, UP2, UPT, UR10, 0x20, URZ ;  /* 0x000000200a047890 */ /* 0x004fe4000ff5e0ff */
[----:B------:R-:W-:Y:S01]  /*0170*/  UIADD3.X UR9, UPT, UPT, URZ, UR5, URZ, UP0, !UPT ;  /* 0x00000005ff097290 */ /* 0x000fe200087fe4ff */
[----:B------:R-:W-:Y:S01]  /*0180*/  IMAD.U32 R6, RZ, RZ, UR8 ;  /* 0x00000008ff067e24 */ /* 0x000fe2000f8e00ff */
[----:B------:R-:W-:Y:S01]  /*0190*/  UIADD3.X UR7, UPT, UPT, URZ, UR7, URZ, UP1, !UPT ;  /* 0x00000007ff077290 */ /* 0x000fe20008ffe4ff */
[----:B------:R-:W-:Y:S01]  /*01a0*/  IMAD.U32 R8, RZ, RZ, UR6 ;  /* 0x00000006ff087e24 */ /* 0x000fe2000f8e00ff */
[----:B------:R-:W-:Y:S01]  /*01b0*/  UIADD3.X UR5, UPT, UPT, URZ, UR11, URZ, UP2, !UPT ;  /* 0x0000000bff057290 */ /* 0x000fe200097fe4ff */
[----:B------:R-:W-:Y:S02]  /*01c0*/  IMAD.U32 R12, RZ, RZ, UR4 ;  /* 0x00000004ff0c7e24 */ /* 0x000fe4000f8e00ff */
[----:B------:R-:W-:Y:S02]  /*01d0*/  IMAD.U32 R7, RZ, RZ, UR9 ;  /* 0x00000009ff077e24 */ /* 0x000fe4000f8e00ff */
[----:B------:R-:W-:-:S02]  /*01e0*/  IMAD.U32 R9, RZ, RZ, UR7 ;  /* 0x00000007ff097e24 */ /* 0x000fc4000f8e00ff */
[----:B------:R-:W-:-:S07]  /*01f0*/  IMAD.U32 R15, RZ, RZ, UR5 ;  /* 0x00000005ff0f7e24 */ /* 0x000fce000f8e00ff */
.L_x_1:
[----:B01----:R-:W2:Y:S04]  /*0200*/  LDG.E R10, desc[UR12][R6.64+-0x20] ;  /* 0xffffe00c060a7981 */ /* 0x003ea8000c1e1900 */
[----:B------:R-:W2:Y:S02]  /*0210*/  LDG.E R11, desc[UR12][R8.64+-0x20] ;  /* 0xffffe00c080b7981 */ /* 0x000ea4000c1e1900 */
[----:B--2---:R-:W-:Y:S01]  /*0220*/  FADD R13, R10, R11 ;  /* 0x0000000b0a0d7221 */ /* 0x004fe20000000000 */
[----:B------:R-:W-:Y:S02]  /*0230*/  IMAD.MOV.U32 R10, RZ, RZ, R12 ;  /* 0x000000ffff0a7224 */ /* 0x000fe400078e000c */
[----:B------:R-:W-:-:S05]  /*0240*/  IMAD.MOV.U32 R11, RZ, RZ, R15 ;  /* 0x000000ffff0b7224 */ /* 0x000fca00078e000f */
[----:B------:R0:W-:Y:S04]  /*0250*/  STG.E desc[UR12][R10.64+-0x20], R13 ;  /* 0xffffe00d0a007986 */ /* 0x0001e8000c10190c */
[----:B------:R-:W2:Y:S04]  /*0260*/  LDG.E R12, desc[UR12][R6.64+-0x1c] ;  /* 0xffffe40c060c7981 */ /* 0x000ea8000c1e1900 */
[----:B------:R-:W2:Y:S02]  /*0270*/  LDG.E R15, desc[UR12][R8.64+-0x1c] ;  /* 0xffffe40c080f7981 */ /* 0x000ea4000c1e1900 */
[----:B--2---:R-:W-:-:S05]  /*0280*/  FADD R15, R12, R15 ;  /* 0x0000000f0c0f7221 */ /* 0x004fca0000000000 */
[----:B------:R1:W-:Y:S04]  /*0290*/  STG.E desc[UR12][R10.64+-0x1c], R15 ;  /* 0xffffe40f0a007986 */ /* 0x0003e8000c10190c */
[----:B------:R-:W2:Y:S04]  /*02a0*/  LDG.E R12, desc[UR12][R6.64+-0x18] ;  /* 0xffffe80c060c7981 */ /* 0x000ea8000c1e1900 */
[----:B------:R-:W2:Y:S02]  /*02b0*/  LDG.E R17, desc[UR12][R8.64+-0x18] ;  /* 0xffffe80c08117981 */ /* 0x000ea4000c1e1900 */
[----:B--2---:R-:W-:-:S05]  /*02c0*/  FADD R17, R12, R17 ;  /* 0x000000110c117221 */ /* 0x004fca0000000000 */
[----:B------:R2:W-:Y:S04]  /*02d0*/  STG.E desc[UR12][R10.64+-0x18], R17 ;  /* 0xffffe8110a007986 */ /* 0x0005e8000c10190c */
[----:B------:R-:W3:Y:S04]  /*02e0*/  LDG.E R12, desc[UR12][R6.64+-0x14] ;  /* 0xffffec0c060c7981 */ /* 0x000ee8000c1e1900 */
[----:B------:R-:W3:Y:S02]  /*02f0*/  LDG.E R19, desc[UR12][R8.64+-0x14] ;  /* 0xffffec0c08137981 */ /* 0x000ee4000c1e1900 */
[----:B---3--:R-:W-:-:S05]  /*0300*/  FADD R19, R12, R19 ;  /* 0x000000130c137221 */ /* 0x008fca0000000000 */
[----:B------:R3:W-:Y:S04]  /*0310*/  STG.E desc[UR12][R10.64+-0x14], R19 ;  /* 0xffffec130a007986 */ /* 0x0007e8000c10190c */
[----:B------:R-:W4:Y:S04]  /*0320*/  LDG.E R12, desc[UR12][R6.64+-0x10] ;  /* 0xfffff00c060c7981 */ /* 0x000f28000c1e1900 */
[----:B0-----:R-:W4:Y:S02]  /*0330*/  LDG.E R13, desc[UR12][R8.64+-0x10] ;  /* 0xfffff00c080d7981 */ /* 0x001f24000c1e1900 */
[----:B----4-:R-:W-:-:S05]  /*0340*/  FADD R13, R12, R13 ;  /* 0x0000000d0c0d7221 */ /* 0x010fca0000000000 */
[----:B------:R0:W-:Y:S04]  /*0350*/  STG.E desc[UR12][R10.64+-0x10], R13 ;  /* 0xfffff00d0a007986 */ /* 0x0001e8000c10190c */
[----:B------:R-:W4:Y:S04]  /*0360*/  LDG.E R12, desc[UR12][R6.64+-0xc] ;  /* 0xfffff40c060c7981 */ /* 0x000f28000c1e1900 */
[----:B-1----:R-:W4:Y:S02]  /*0370*/  LDG.E R15, desc[UR12][R8.64+-0xc] ;  /* 0xfffff40c080f7981 */ /* 0x002f24000c1e1900 */
[----:B----4-:R-:W-:-:S05]  /*0380*/  FADD R15, R12, R15 ;  /* 0x0000000f0c0f7221 */ /* 0x010fca0000000000 */
[----:B------:R1:W-:Y:S04]  /*0390*/  STG.E desc[UR12][R10.64+-0xc], R15 ;  /* 0xfffff40f0a007986 */ /* 0x0003e8000c10190c */
[----:B------:R-:W4:Y:S04]  /*03a0*/  LDG.E R12, desc[UR12][R6.64+-0x8] ;  /* 0xfffff80c060c7981 */ /* 0x000f28000c1e1900 */
[----:B--2---:R-:W4:Y:S02]  /*03b0*/  LDG.E R17, desc[UR12][R8.64+-0x8] ;  /* 0xfffff80c08117981 */ /* 0x004f24000c1e1900 */
[----:B----4-:R-:W-:-:S05]  /*03c0*/  FADD R17, R12, R17 ;  /* 0x000000110c117221 */ /* 0x010fca0000000000 */
[----:B------:R2:W-:Y:S04]  /*03d0*/  STG.E desc[UR12][R10.64+-0x8], R17 ;  /* 0xfffff8110a007986 */ /* 0x0005e8000c10190c */
[----:B------:R-:W4:Y:S04]  /*03e0*/  LDG.E R12, desc[UR12][R6.64+-0x4] ;  /* 0xfffffc0c060c7981 */ /* 0x000f28000c1e1900 */
[----:B---3--:R-:W4:Y:S02]  /*03f0*/  LDG.E R19, desc[UR12][R8.64+-0x4] ;  /* 0xfffffc0c08137981 */ /* 0x008f24000c1e1900 */
[----:B----4-:R-:W-:-:S05]  /*0400*/  FADD R19, R12, R19 ;  /* 0x000000130c137221 */ /* 0x010fca0000000000 */
        /* <DEDUP_REMOVED lines=20> */
[----:B------:R-:W-:Y:S04]  /*0550*/  STG.E desc[UR12][R10.64+0x10], R13 ;  /* 0x0000100d0a007986 */ /* 0x000fe8000c10190c */
[----:B------:R-:W4:Y:S04]  /*0560*/  LDG.E R12, desc[UR12][R6.64+0x14] ;  /* 0x0000140c060c7981 */ /* 0x000f28000c1e1900 */
[----:B-1----:R-:W4:Y:S02]  /*0570*/  LDG.E R15, desc[UR12][R8.64+0x14] ;  /* 0x0000140c080f7981 */ /* 0x002f24000c1e1900 */
[----:B----4-:R-:W-:-:S05]  /*0580*/  FADD R15, R12, R15 ;  /* 0x0000000f0c0f7221 */ /* 0x010fca0000000000 */
[----:B------:R0:W-:Y:S04]  /*0590*/  STG.E desc[UR12][R10.64+0x14], R15 ;  /* 0x0000140f0a007986 */ /* 0x0001e8000c10190c */
[----:B------:R-:W4:Y:S04]  /*05a0*/  LDG.E R12, desc[UR12][R6.64+0x18] ;  /* 0x0000180c060c7981 */ /* 0x000f28000c1e1900 */
[----:B--2---:R-:W4:Y:S01]  /*05b0*/  LDG.E R17, desc[UR12][R8.64+0x18] ;  /* 0x0000180c08117981 */ /* 0x004f22000c1e1900 */
[----:B------:R-:W-:-:S04]  /*05c0*/  IADD3 R4, P1, PT, R4, -0x10, RZ ;  /* 0xfffffff004047810 */ /* 0x000fc80007f3e0ff */
[----:B------:R-:W-:Y:S01]  /*05d0*/  IADD3.X R3, PT, PT, R3, -0x1, RZ, P1, !PT ;  /* 0xffffffff03037810 */ /* 0x000fe20000ffe4ff */
[----:B----4-:R-:W-:-:S05]  /*05e0*/  FADD R17, R12, R17 ;  /* 0x000000110c117221 */ /* 0x010fca0000000000 */
[----:B------:R1:W-:Y:S04]  /*05f0*/  STG.E desc[UR12][R10.64+0x18], R17 ;  /* 0x000018110a007986 */ /* 0x0003e8000c10190c */
[----:B------:R2:W4:Y:S04]  /*0600*/  LDG.E R12, desc[UR12][R6.64+0x1c] ;  /* 0x00001c0c060c7981 */ /* 0x000528000c1e1900 */
[----:B---3--:R3:W4:Y:S01]  /*0610*/  LDG.E R19, desc[UR12][R8.64+0x1c] ;  /* 0x00001c0c08137981 */ /* 0x008722000c1e1900 */
[----:B------:R-:W-:-:S04]  /*0620*/  ISETP.NE.U32.AND P1, PT, R4, RZ, PT ;  /* 0x000000ff0400720c */ /* 0x000fc80003f25070 */
[----:B------:R-:W-:Y:S02]  /*0630*/  ISETP.NE.AND.EX P1, PT, R3, RZ, PT, P1 ;  /* 0x000000ff0300720c */ /* 0x000fe40003f25310 */
[----:B--2---:R-:W-:Y:S02]  /*0640*/  IADD3 R6, P2, PT, R6, 0x40, RZ ;  /* 0x0000004006067810 */ /* 0x004fe40007f5e0ff */
[----:B---3--:R-:W-:-:S03]  /*0650*/  IADD3 R8, P3, PT, R8, 0x40, RZ ;  /* 0x0000004008087810 */ /* 0x008fc60007f7e0ff */
[----:B------:R-:W-:Y:S02]  /*0660*/  IMAD.X R7, RZ, RZ, R7, P2 ;  /* 0x000000ffff077224 */ /* 0x000fe400010e0607 */
[----:B------:R-:W-:Y:S02]  /*0670*/  IMAD.X R9, RZ, RZ, R9, P3 ;  /* 0x000000ffff097224 */ /* 0x000fe400018e0609 */
[----:B----4-:R-:W-:Y:S01]  /*0680*/  FADD R19, R12, R19 ;  /* 0x000000130c137221 */ /* 0x010fe20000000000 */
[----:B------:R-:W-:-:S04]  /*0690*/  IADD3 R12, P4, PT, R10, 0x40, RZ ;  /* 0x000000400a0c7810 */ /* 0x000fc80007f9e0ff */
[----:B------:R1:W-:Y:S01]  /*06a0*/  STG.E desc[UR12][R10.64+0x1c], R19 ;  /* 0x00001c130a007986 */ /* 0x0003e2000c10190c */
[----:B0-----:R-:W-:Y:S01]  /*06b0*/  IADD3.X R15, PT, PT, RZ, R11, RZ, P4, !PT ;  /* 0x0000000bff0f7210 */ /* 0x001fe200027fe4ff */
[----:B------:R-:W-:Y:S07]  /*06c0*/  @P1 BRA `(.L_x_1) ;  /* 0xfffffff800cc1947 */ /* 0x000fee000383ffff */
.L_x_0:
[----:B0-----:R-:W-:Y:S05]  /*06d0*/  @!P0 EXIT ;  /* 0x000000000000894d */ /* 0x001fea0003800000 */
[----:B------:R-:W-:Y:S02]  /*06e0*/  ISETP.GE.U32.AND P1, PT, R14, 0x8, PT ;  /* 0x000000080e00780c */ /* 0x000fe40003f26070 */
[----:B------:R-:W-:Y:S02]  /*06f0*/  LOP3.LUT R12, R2, 0x7, RZ, 0xc0, !PT ;  /* 0x00000007020c7812 */ /* 0x000fe400078ec0ff */
[----:B------:R-:W-:Y:S02]  /*0700*/  ISETP.GE.U32.AND.EX P1, PT, RZ, RZ, PT, P1 ;  /* 0x000000ffff00720c */ /* 0x000fe40003f26110 */
[----:B------:R-:W-:-:S04]  /*0710*/  ISETP.NE.U32.AND P0, PT, R12, RZ, PT ;  /* 0x000000ff0c00720c */ /* 0x000fc80003f05070 */
[----:B------:R-:W-:-:S07]  /*0720*/  ISETP.NE.AND.EX P0, PT, RZ, RZ, PT, P0 ;  /* 0x000000ffff00720c */ /* 0x000fce0003f05300 */
[----:B------:R-:W-:Y:S06]  /*0730*/  @!P1 BRA `(.L_x_2) ;  /* 0x0000000000b09947 */ /* 0x000fec0003800000 */
[----:B------:R-:W1:Y:S01]  /*0740*/  LDCU.128 UR4, c[0x0][0x380] ;  /* 0x00007000ff0477ac */ /* 0x000e620008000c00 */
[C---:B------:R-:W-:Y:S01]  /*0750*/  IMAD.SHL.U32 R6, R0.reuse, 0x4, RZ ;  /* 0x0000000400067824 */ /* 0x040fe200078e00ff */
[----:B------:R-:W-:-:S04]  /*0760*/  SHF.L.U64.HI R7, R0, 0x2, R5 ;  /* 0x0000000200077819 */ /* 0x000fc80000010205 */
[C---:B-1----:R-:W-:Y:S02]  /*0770*/  IADD3 R10, P1, PT, R6.reuse, UR4, RZ ;  /* 0x00000004060a7c10 */ /* 0x042fe4000ff3e0ff */
[----:B------:R-:W-:Y:S02]  /*0780*/  IADD3 R8, P2, PT, R6, UR6, RZ ;  /* 0x0000000606087c10 */ /* 0x000fe4000ff5e0ff */
[C---:B------:R-:W-:Y:S01]  /*0790*/  IADD3.X R11, PT, PT, R7.reuse, UR5, RZ, P1, !PT ;  /* 0x00000005070b7c10 */ /* 0x040fe20008ffe4ff */
[----:B------:R-:W0:Y:S01]  /*07a0*/  LDCU.64 UR4, c[0x0][0x390] ;  /* 0x00007200ff0477ac */ /* 0x000e220008000a00 */
[----:B------:R-:W-:-:S03]  /*07b0*/  IADD3.X R9, PT, PT, R7, UR7, RZ, P2, !PT ;  /* 0x0000000707097c10 */ /* 0x000fc600097fe4ff */
[----:B------:R-:W2:Y:S04]  /*07c0*/  LDG.E R3, desc[UR12][R10.64] ;  /* 0x0000000c0a037981 */ /* 0x000ea8000c1e1900 */
[----:B------:R-:W2:Y:S01]  /*07d0*/  LDG.E R4, desc[UR12][R8.64] ;  /* 0x0000000c08047981 */ /* 0x000ea2000c1e1900 */
[----:B0-----:R-:W-:-:S04]  /*07e0*/  IADD3 R6, P1, PT, R6, UR4, RZ ;  /* 0x0000000406067c10 */ /* 0x001fc8000ff3e0ff */
[----:B------:R-:W-:Y:S01]  /*07f0*/  IADD3.X R7, PT, PT, R7, UR5, RZ, P1, !PT ;  /* 0x0000000507077c10 */ /* 0x000fe20008ffe4ff */
[----:B--2---:R-:W-:-:S05]  /*0800*/  FADD R3, R3, R4 ;  /* 0x0000000403037221 */ /* 0x004fca0000000000 */
        /* <DEDUP_REMOVED lines=13> */
[----:B0-----:R-:W4:Y:S04]  /*08e0*/  LDG.E R3, desc[UR12][R10.64+0x10] ;  /* 0x0000100c0a037981 */ /* 0x001f28000c1e1900 */
[----:B------:R-:W4:Y:S02]  /*08f0*/  LDG.E R4, desc[UR12][R8.64+0x10] ;  /* 0x0000100c08047981 */ /* 0x000f24000c1e1900 */
        /* <DEDUP_REMOVED lines=10> */
[----:B------:R-:W2:Y:S04]  /*09a0*/  LDG.E R4, desc[UR12][R10.64+0x1c] ;  /* 0x00001c0c0a047981 */ /* 0x000ea8000c1e1900 */
[----:B---3--:R-:W2:Y:S01]  /*09b0*/  LDG.E R17, desc[UR12][R8.64+0x1c] ;  /* 0x00001c0c08117981 */ /* 0x008ea2000c1e1900 */
[----:B------:R-:W-:-:S05]  /*09c0*/  IADD3 R0, P1, PT, R0, 0x8, RZ ;  /* 0x0000000800007810 */ /* 0x000fca0007f3e0ff */
[----:B------:R-:W-:Y:S02]  /*09d0*/  IMAD.X R5, RZ, RZ, R5, P1 ;  /* 0x000000ffff057224 */ /* 0x000fe400008e0605 */
[----:B--2---:R-:W-:-:S05]  /*09e0*/  FADD R17, R4, R17 ;  /* 0x0000001104117221 */ /* 0x004fca0000000000 */
[----:B------:R0:W-:Y:S02]  /*09f0*/  STG.E desc[UR12][R6.64+0x1c], R17 ;  /* 0x00001c1106007986 */ /* 0x0001e4000c10190c */
.L_x_2:
[----:B------:R-:W-:Y:S05]  /*0a00*/  @!P0 EXIT ;  /* 0x000000000000894d */ /* 0x000fea0003800000 */
[----:B------:R-:W-:Y:S01]  /*0a10*/  ISETP.GE.U32.AND P1, PT, R12, 0x4, PT ;  /* 0x000000040c00780c */ /* 0x000fe20003f26070 */
[----:B-1----:R-:W-:Y:S01]  /*0a20*/  IMAD.MOV.U32 R10, RZ, RZ, RZ ;  /* 0x000000ffff0a7224 */ /* 0x002fe200078e00ff */
[----:B------:R-:W-:Y:S02]  /*0a30*/  LOP3.LUT R4, R2, 0x3, RZ, 0xc0, !PT ;  /* 0x0000000302047812 */ /* 0x000fe400078ec0ff */
[----:B------:R-:W-:Y:S02]  /*0a40*/  ISETP.GE.U32.AND.EX P1, PT, RZ, RZ, PT, P1 ;  /* 0x000000ffff00720c */ /* 0x000fe40003f26110 */
[----:B------:R-:W-:-:S04]  /*0a50*/  ISETP.NE.U32.AND P0, PT, R4, RZ, PT ;  /* 0x000000ff0400720c */ /* 0x000fc80003f05070 */
[----:B------:R-:W-:-:S07]  /*0a60*/  ISETP.NE.AND.EX P0, PT, R10, RZ, PT, P0 ;  /* 0x000000ff0a00720c */ /* 0x000fce0003f05300 */
[----:B------:R-:W-:Y:S06]  /*0a70*/  @!P1 BRA `(.L_x_3) ;  /* 0x0000000000709947 */ /* 0x000fec0003800000 */
[----:B------:R-:W1:Y:S01]  /*0a80*/  LDCU.128 UR4, c[0x0][0x380] ;  /* 0x00007000ff0477ac */ /* 0x000e620008000c00 */
[C---:B------:R-:W-:Y:S01]  /*0a90*/  IMAD.SHL.U32 R2, R0.reuse, 0x4, RZ ;  /* 0x0000000400027824 */ /* 0x040fe200078e00ff */
[----:B0-----:R-:W-:-:S04]  /*0aa0*/  SHF.L.U64.HI R3, R0, 0x2, R5 ;  /* 0x0000000200037819 */ /* 0x001fc80000010205 */
        /* <DEDUP_REMOVED lines=19> */
[----:B------:R-:W2:Y:S04]  /*0be0*/  LDG.E R12, desc[UR12][R8.64+0xc] ;  /* 0x00000c0c080c7981 */ /* 0x000ea8000c1e1900 */
[----:B------:R-:W2:Y:S01]  /*0bf0*/  LDG.E R17, desc[UR12][R6.64+0xc] ;  /* 0x00000c0c06117981 */ /* 0x000ea2000c1e1900 */
[----:B------:R-:W-:-:S05]  /*0c00*/  IADD3 R0, P1, PT, R0, 0x4, RZ ;  /* 0x0000000400007810 */ /* 0x000fca0007f3e0ff */
[----:B------:R-:W-:Y:S02]  /*0c10*/  IMAD.X R5, RZ, RZ, R5, P1 ;  /* 0x000000ffff057224 */ /* 0x000fe400008e0605 */
[----:B--2---:R-:W-:-:S05]  /*0c20*/  FADD R17, R12, R17 ;  /* 0x000000110c117221 */ /* 0x004fca0000000000 */
[----:B------:R1:W-:Y:S02]  /*0c30*/  STG.E desc[UR12][R2.64+0xc], R17 ;  /* 0x00000c1102007986 */ /* 0x0003e4000c10190c */
.L_x_3:
[----:B------:R-:W-:Y:S05]  /*0c40*/  @!P0 EXIT ;  /* 0x000000000000894d */ /* 0x000fea0003800000 */
[----:B------:R-:W0:Y:S01]  /*0c50*/  LDCU.128 UR8, c[0x0][0x380] ;  /* 0x00007000ff0877ac */ /* 0x000e220008000c00 */
[C---:B-1----:R-:W-:Y:S01]  /*0c60*/  IMAD.SHL.U32 R11, R0.reuse, 0x4, RZ ;  /* 0x00000004000b7824 */ /* 0x042fe200078e00ff */
[----:B------:R-:W-:Y:S01]  /*0c70*/  SHF.L.U64.HI R0, R0, 0x2, R5 ;  /* 0x0000000200007819 */ /* 0x000fe20000010205 */
[----:B------:R-:W1:Y:S03]  /*0c80*/  LDCU.64 UR4, c[0x0][0x390] ;  /* 0x00007200ff0477ac */ /* 0x000e660008000a00 */
[C---:B0-----:R-:W-:Y:S02]  /*0c90*/  IADD3 R6, P1, PT, R11.reuse, UR10, RZ ;  /* 0x0000000a0b067c10 */ /* 0x041fe4000ff3e0ff */
[C---:B------:R-:W-:Y:S02]  /*0ca0*/  IADD3 R8, P2, PT, R11.reuse, UR8, RZ ;  /* 0x000000080b087c10 */ /* 0x040fe4000ff5e0ff */
[----:B-1----:R-:W-:-:S02]  /*0cb0*/  IADD3 R11, P0, PT, R11, UR4, RZ ;  /* 0x000000040b0b7c10 */ /* 0x002fc4000ff1e0ff */
[C---:B------:R-:W-:Y:S02]  /*0cc0*/  IADD3.X R7, PT, PT, R0.reuse, UR11, RZ, P1, !PT ;  /* 0x0000000b00077c10 */ /* 0x040fe40008ffe4ff */
[C---:B------:R-:W-:Y:S02]  /*0cd0*/  IADD3.X R9, PT, PT, R0.reuse, UR9, RZ, P2, !PT ;  /* 0x0000000900097c10 */ /* 0x040fe400097fe4ff */
[----:B------:R-:W-:-:S07]  /*0ce0*/  IADD3.X R12, PT, PT, R0, UR5, RZ, P0, !PT ;  /* 0x00000005000c7c10 */ /* 0x000fce00087fe4ff */
.L_x_4:
[----:B0-----:R-:W-:Y:S01]  /*0cf0*/  IMAD.MOV.U32 R2, RZ, RZ, R8 ;  /* 0x000000ffff027224 */ /* 0x001fe200078e0008 */
[----:B------:R-:W-:Y:S01]  /*0d00*/  MOV R3, R9 ;  /* 0x0000000900037202 */ /* 0x000fe20000000f00 */
[----:B------:R-:W2:Y:S04]  /*0d10*/  LDG.E R5, desc[UR12][R6.64] ;  /* 0x0000000c06057981 */ /* 0x000ea8000c1e1900 */
[----:B------:R0:W2:Y:S01]  /*0d20*/  LDG.E R0, desc[UR12][R2.64] ;  /* 0x0000000c02007981 */ /* 0x0000a2000c1e1900 */
[----:B------:R-:W-:-:S04]  /*0d30*/  IADD3 R4, P0, PT, R4, -0x1, RZ ;  /* 0xffffffff04047810 */ /* 0x000fc80007f1e0ff */
[----:B------:R-:W-:Y:S02]  /*0d40*/  IADD3.X R10, PT, PT, R10, -0x1, RZ, P0, !PT ;  /* 0xffffffff0a0a7810 */ /* 0x000fe400007fe4ff */
[----:B------:R-:W-:-:S04]  /*0d50*/  ISETP.NE.U32.AND P0, PT, R4, RZ, PT ;  /* 0x000000ff0400720c */ /* 0x000fc80003f05070 */
[----:B------:R-:W-:Y:S01]  /*0d60*/  ISETP.NE.AND.EX P0, PT, R10, RZ, PT, P0 ;  /* 0x000000ff0a00720c */ /* 0x000fe20003f05300 */
[----:B0-----:R-:W-:Y:S02]  /*0d70*/  IMAD.MOV.U32 R2, RZ, RZ, R11 ;  /* 0x000000ffff027224 */ /* 0x001fe400078e000b */
[--C-:B------:R-:W-:Y:S01]  /*0d80*/  IMAD.MOV.U32 R3, RZ, RZ, R12.reuse ;  /* 0x000000ffff037224 */ /* 0x100fe200078e000c */
[----:B------:R-:W-:Y:S02]  /*0d90*/  IADD3 R11, P1, PT, R11, 0x4, RZ ;  /* 0x000000040b0b7810 */ /* 0x000fe40007f3e0ff */
[----:B------:R-:W-:Y:S02]  /*0da0*/  IADD3 R6, P2, PT, R6, 0x4, RZ ;  /* 0x0000000406067810 */ /* 0x000fe40007f5e0ff */
[----:B------:R-:W-:Y:S01]  /*0db0*/  IADD3 R8, P3, PT, R8, 0x4, RZ ;  /* 0x0000000408087810 */ /* 0x000fe20007f7e0ff */
[----:B------:R-:W-:Y:S02]  /*0dc0*/  IMAD.X R12, RZ, RZ, R12, P1 ;  /* 0x000000ffff0c7224 */ /* 0x000fe400008e060c */
[----:B------:R-:W-:-:S02]  /*0dd0*/  IMAD.X R7, RZ, RZ, R7, P2 ;  /* 0x000000ffff077224 */ /* 0x000fc400010e0607 */
[----:B------:R-:W-:Y:S02]  /*0de0*/  IMAD.X R9, RZ, RZ, R9, P3 ;  /* 0x000000ffff097224 */ /* 0x000fe400018e0609 */
[----:B--2---:R-:W-:-:S05]  /*0df0*/  FADD R5, R0, R5 ;  /* 0x0000000500057221 */ /* 0x004fca0000000000 */
[----:B------:R0:W-:Y:S01]  /*0e00*/  STG.E desc[UR12][R2.64], R5 ;  /* 0x0000000502007986 */ /* 0x0001e2000c10190c */
[----:B------:R-:W-:Y:S05]  /*0e10*/  @P0 BRA `(.L_x_4) ;  /* 0xfffffffc00b40947 */ /* 0x000fea000383ffff */
[----:B------:R-:W-:Y:S05]  /*0e20*/  EXIT ;  /* 0x000000000000794d */ /* 0x000fea0003800000 */
.L_x_5:
[----:B------:R-:W-:-:S00]  /*0e30*/  BRA `(.L_x_5) ;  /* 0xfffffffc00fc7947 */ /* 0x000fc0000383ffff */
[----:B------:R-:W-:-:S00]  /*0e40*/  NOP ;  /* 0x0000000000007918 */ /* 0x000fc00000000000 */
        /* <DEDUP_REMOVED lines=11> */
.L_x_6:


//--------------------- .nv.shared.reserved.0     --------------------------
	.section	.nv.shared.reserved.0,"aw",@nobits
	.weak		__nv_reservedSMEM_offset_0_alias
	.size		__nv_reservedSMEM_offset_0_alias, 0, 64
	.other		__nv_reservedSMEM_offset_0_alias,@"STO_CUDA_RESERVED_SHARED STV_DEFAULT"
__nv_reservedSMEM_offset_0_alias:
	.zero		0
	.zero		64


//--------------------- .nv.constant0._Z3addPfS_S_l --------------------------
	.section	.nv.constant0._Z3addPfS_S_l,"a",@progbits
	.sectionflags	@""
	.align	4
.nv.constant0._Z3addPfS_S_l:
	.zero		928


//--------------------- SYMBOLS --------------------------

	.type		.nv.reservedSmem.offset0,@object
	.size		.nv.reservedSmem.offset0,0x4
